//
// Generated by NVIDIA NVVM Compiler
//
// Compiler Build ID: CL-36424714
// Cuda compilation tools, release 13.0, V13.0.88
// Based on NVVM 20.0.0
//

.version 9.0
.target sm_100
.address_size 64

	// .globl	_Z12helloFromGPUv
.extern .func  (.param .b32 func_retval0) vprintf
(
	.param .b64 vprintf_param_0,
	.param .b64 vprintf_param_1
)
;
.global .align 1 .b8 $str[37] = {72, 101, 108, 108, 111, 32, 102, 114, 111, 109, 32, 71, 80, 85, 33, 32, 84, 104, 114, 101, 97, 100, 32, 37, 100, 44, 32, 66, 108, 111, 99, 107, 32, 37, 100, 10};

.visible .entry _Z12helloFromGPUv()
{
	.local .align 8 .b8 	__local_depot0[8];
	.reg .b64 	%SP;
	.reg .b64 	%SPL;
	.reg .b32 	%r<5>;
	.reg .b64 	%rd<5>;

	mov.u64 	%SPL, __local_depot0;
	cvta.local.u64 	%SP, %SPL;
	add.u64 	%rd1, %SP, 0;
	add.u64 	%rd2, %SPL, 0;
	mov.u32 	%r1, %tid.x;
	mov.u32 	%r2, %ctaid.x;
	st.local.v2.u32 	[%rd2], {%r1, %r2};
	mov.u64 	%rd3, $str;
	cvta.global.u64 	%rd4, %rd3;
	{ // callseq 0, 0
	.param .b64 param0;
	st.param.b64 	[param0], %rd4;
	.param .b64 param1;
	st.param.b64 	[param1], %rd1;
	.param .b32 retval0;
	call.uni (retval0), 
	vprintf, 
	(
	param0, 
	param1
	);
	ld.param.b32 	%r3, [retval0];
	} // callseq 0
	ret;

}


// ===== COMPILED SASS (sm_100) =====

	.target	sm_100

	.elftype	@"ET_EXEC"


//--------------------- .note.nv.tkinfo           --------------------------
	.section	.note.nv.tkinfo,"",@"SHT_NOTE"
	.sectionflags	@"SHF_NOTE_NV_TKINFO"
	.tkinfo
        /*0018*/ 	.word	0x00000002
        /*0030*/ 	.string	""
        /*0030*/ 	.string	"ptxas"
        /*0030*/ 	.string	"Cuda compilation tools, release 13.0, V13.0.88"
        /*0030*/ 	.string	"Build cuda_13.0.r13.0/compiler.36424714_0"
        /*0030*/ 	.string	"-arch sm_100 -m 64 "



//--------------------- .note.nv.cuinfo           --------------------------
	.section	.note.nv.cuinfo,"",@"SHT_NOTE"
	.sectionflags	@"SHF_NOTE_NV_CUINFO"
        /*0018*/ 	.short	0x0002
        /*001a*/ 	.short	0x0064
        /*001c*/ 	.short	0x0082
	.zero		2


//--------------------- .nv.info                  --------------------------
	.section	.nv.info,"",@"SHT_CUDA_INFO"
	.align	4


	//----- nvinfo : EIATTR_REGCOUNT
	.align		4
        /*0000*/ 	.byte	0x04, 0x2f
        /*0002*/ 	.short	(.L_2 - .L_1)
	.align		4
.L_1:
        /*0004*/ 	.word	index@(_Z12helloFromGPUv)
        /*0008*/ 	.word	0x00000018


	//----- nvinfo : EIATTR_FRAME_SIZE
	.align		4
.L_2:
        /*000c*/ 	.byte	0x04, 0x11
        /*000e*/ 	.short	(.L_4 - .L_3)
	.align		4
.L_3:
        /*0010*/ 	.word	index@(_Z12helloFromGPUv)
        /*0014*/ 	.word	0x00000008


	//----- nvinfo : EIATTR_MIN_STACK_SIZE
	.align		4
.L_4:
        /*0018*/ 	.byte	0x04, 0x12
        /*001a*/ 	.short	(.L_6 - .L_5)
	.align		4
.L_5:
        /*001c*/ 	.word	index@(_Z12helloFromGPUv)
        /*0020*/ 	.word	0x00000008
.L_6:


//--------------------- .nv.compat                --------------------------
	.section	.nv.compat,"",@"SHT_CUDA_COMPAT_INFO"
	.align	4
        /*0000*/ 	.byte	0x02, 0x09, 0x00, 0x00, 0x02, 0x02, 0x01, 0x00, 0x02, 0x05, 0x05, 0x00, 0x03, 0x07, 0x01, 0x01
        /*0010*/ 	.byte	0x02, 0x03, 0x00, 0x00, 0x02, 0x06, 0x01, 0x00, 0x04, 0x0b, 0x08, 0x00, 0x09, 0x00, 0x00, 0x00
        /*0020*/ 	.byte	0x00, 0x00, 0x00, 0x00


//--------------------- .nv.info._Z12helloFromGPUv --------------------------
	.section	.nv.info._Z12helloFromGPUv,"",@"SHT_CUDA_INFO"
	.sectionflags	@""
	.align	4


	//----- nvinfo : EIATTR_CUDA_API_VERSION
	.align		4
        /*0000*/ 	.byte	0x04, 0x37
        /*0002*/ 	.short	(.L_8 - .L_7)
.L_7:
        /*0004*/ 	.word	0x00000082


	//----- nvinfo : EIATTR_SPARSE_MMA_MASK
	.align		4
.L_8:
        /*0008*/ 	.byte	0x03, 0x50
        /*000a*/ 	.short	0x0000


	//----- nvinfo : EIATTR_MAXREG_COUNT
	.align		4
        /*000c*/ 	.byte	0x03, 0x1b
        /*000e*/ 	.short	0x00ff


	//----- nvinfo : EIATTR_EXTERNS
	.align		4
        /*0010*/ 	.byte	0x04, 0x0f
        /*0012*/ 	.short	(.L_10 - .L_9)


	//   ....[0]....
	.align		4
.L_9:
        /*0014*/ 	.word	index@(vprintf)


	//----- nvinfo : EIATTR_MERCURY_ISA_VERSION
	.align		4
.L_10:
        /*0018*/ 	.byte	0x03, 0x5f
        /*001a*/ 	.short	0x0101


	//----- nvinfo : EIATTR_VRC_CTA_INIT_COUNT
	.align		4
        /*001c*/ 	.byte	0x02, 0x4a
	.zero		1
	.zero		1


	//----- nvinfo : EIATTR_SYSCALL_OFFSETS
	.align		4
        /*0020*/ 	.byte	0x04, 0x46
        /*0022*/ 	.short	(.L_12 - .L_11)


	//   ....[0]....
.L_11:
        /*0024*/ 	.word	0x000000f0


	//----- nvinfo : EIATTR_EXIT_INSTR_OFFSETS
	.align		4
.L_12:
        /*0028*/ 	.byte	0x04, 0x1c
        /*002a*/ 	.short	(.L_14 - .L_13)


	//   ....[0]....
.L_13:
        /*002c*/ 	.word	0x00000100


	//----- nvinfo : EIATTR_SW_WAR
	.align		4
.L_14:
        /*0030*/ 	.byte	0x04, 0x36
        /*0032*/ 	.short	(.L_16 - .L_15)
.L_15:
        /*0034*/ 	.word	0x00000008
.L_16:


//--------------------- .nv.callgraph             --------------------------
	.section	.nv.callgraph,"",@"SHT_CUDA_CALLGRAPH"
	.align	4
	.sectionentsize	8
	.align		4
        /*0000*/ 	.word	0x00000000
	.align		4
        /*0004*/ 	.word	0xffffffff
	.align		4
        /*0008*/ 	.word	index@(_Z12helloFromGPUv)
	.align		4
        /*000c*/ 	.word	index@(vprintf)
	.align		4
        /*0010*/ 	.word	0x00000000
	.align		4
        /*0014*/ 	.word	0xfffffffe
	.align		4
        /*0018*/ 	.word	0x00000000
	.align		4
        /*001c*/ 	.word	0xfffffffd
	.align		4
        /*0020*/ 	.word	0x00000000
	.align		4
        /*0024*/ 	.word	0xfffffffc


//--------------------- .nv.constant4             --------------------------
	.section	.nv.constant4,"a",@progbits
	.align	8
	.align		8
.nv.constant4:
        /*0000*/ 	.dword	vprintf
	.align		8
        /*0008*/ 	.dword	$str


//--------------------- .text._Z12helloFromGPUv   --------------------------
	.section	.text._Z12helloFromGPUv,"ax",@progbits
	.align	128
        .global         _Z12helloFromGPUv
        .type           _Z12helloFromGPUv,@function
        .size           _Z12helloFromGPUv,(.L_x_2 - _Z12helloFromGPUv)
        .other          _Z12helloFromGPUv,@"STO_CUDA_ENTRY STV_DEFAULT"
_Z12helloFromGPUv:
.text._Z12helloFromGPUv:
[----:B------:R-:W0:Y:S01]  /*0000*/  LDC R1, c[0x0][0x37c] ;  /* 0x0000df00ff017b82 */ /* 0x000e220000000800 */
[----:B------:R-:W1:Y:S01]  /*0010*/  S2R R8, SR_TID.X ;  /* 0x0000000000087919 */ /* 0x000e620000002100 */
[----:B0-----:R-:W-:Y:S01]  /*0020*/  VIADD R1, R1, 0xfffffff8 ;  /* 0xfffffff801017836 */ /* 0x001fe20000000000 */
[----:B------:R-:W-:Y:S01]  /*0030*/  MOV R0, 0x0 ;  /* 0x0000000000007802 */ /* 0x000fe20000000f00 */
[----:B------:R-:W0:Y:S01]  /*0040*/  LDCU UR4, c[0x0][0x2f8] ;  /* 0x00005f00ff0477ac */ /* 0x000e220008000800 */
[----:B------:R-:W1:Y:S03]  /*0050*/  S2R R9, SR_CTAID.X ;  /* 0x0000000000097919 */ /* 0x000e660000002500 */
[----:B------:R2:W3:Y:S01]  /*0060*/  LDC.64 R2, c[0x4][R0] ;  /* 0x0100000000027b82 */ /* 0x0004e20000000a00 */
[----:B------:R-:W4:Y:S01]  /*0070*/  LDCU.64 UR6, c[0x4][0x8] ;  /* 0x01000100ff0677ac */ /* 0x000f220008000a00 */
[----:B------:R-:W5:Y:S01]  /*0080*/  LDCU UR5, c[0x0][0x2fc] ;  /* 0x00005f80ff0577ac */ /* 0x000f620008000800 */
[----:B0-----:R-:W-:Y:S01]  /*0090*/  IADD3 R6, P0, PT, R1, UR4, RZ ;  /* 0x0000000401067c10 */ /* 0x001fe2000ff1e0ff */
[----:B----4-:R-:W-:Y:S01]  /*00a0*/  IMAD.U32 R4, RZ, RZ, UR6 ;  /* 0x00000006ff047e24 */ /* 0x010fe2000f8e00ff */
[----:B------:R-:W-:-:S03]  /*00b0*/  MOV R5, UR7 ;  /* 0x0000000700057c02 */ /* 0x000fc60008000f00 */
[----:B-----5:R-:W-:Y:S01]  /*00c0*/  IMAD.X R7, RZ, RZ, UR5, P0 ;  /* 0x00000005ff077e24 */ /* 0x020fe200080e06ff */
[----:B-1----:R2:W-:Y:S07]  /*00d0*/  STL.64 [R1], R8 ;  /* 0x0000000801007387 */ /* 0x0025ee0000100a00 */
[----:B------:R-:W-:-:S07]  /*00e0*/  LEPC R20, `(.L_x_0) ;  /* 0x000000001014794e */ /* 0x000fce0000000000 */
[----:B--23--:R-:W-:Y:S05]  /*00f0*/  CALL.ABS.NOINC R2 ;  /* 0x0000000002007343 */ /* 0x00cfea0003c00000 */
.L_x_0:
[----:B------:R-:W-:Y:S05]  /*0100*/  EXIT ;  /* 0x000000000000794d */ /* 0x000fea0003800000 */
.L_x_1:
[----:B------:R-:W-:-:S00]  /*0110*/  BRA `(.L_x_1) ;  /* 0xfffffffc00fc7947 */ /* 0x000fc0000383ffff */
[----:B------:R-:W-:-:S00]  /*0120*/  NOP ;  /* 0x0000000000007918 */ /* 0x000fc00000000000 */
        /* <DEDUP_REMOVED lines=13> */
.L_x_2:


//--------------------- .nv.global.init           --------------------------
	.section	.nv.global.init,"aw",@progbits
.nv.global.init:
	.type		$str,@object
	.size		$str,(.L_0 - $str)
$str:
        /*0000*/ 	.byte	0x48, 0x65, 0x6c, 0x6c, 0x6f, 0x20, 0x66, 0x72, 0x6f, 0x6d, 0x20, 0x47, 0x50, 0x55, 0x21, 0x20
        /*0010*/ 	.byte	0x54, 0x68, 0x72, 0x65, 0x61, 0x64, 0x20, 0x25, 0x64, 0x2c, 0x20, 0x42, 0x6c, 0x6f, 0x63, 0x6b
        /*0020*/ 	.byte	0x20, 0x25, 0x64, 0x0a, 0x00
.L_0:


//--------------------- .nv.shared.reserved.0     --------------------------
	.section	.nv.shared.reserved.0,"aw",@nobits
	.weak		__nv_reservedSMEM_offset_0_alias
	.size		__nv_reservedSMEM_offset_0_alias, 0, 64
	.other		__nv_reservedSMEM_offset_0_alias,@"STO_CUDA_RESERVED_SHARED STV_DEFAULT"
__nv_reservedSMEM_offset_0_alias:
	.zero		0
	.zero		64


//--------------------- .nv.constant0._Z12helloFromGPUv --------------------------
	.section	.nv.constant0._Z12helloFromGPUv,"a",@progbits
	.sectionflags	@""
	.align	4
.nv.constant0._Z12helloFromGPUv:
	.zero		896


//--------------------- SYMBOLS --------------------------

	.type		.nv.reservedSmem.offset0,@object
	.size		.nv.reservedSmem.offset0,0x4
	.type		vprintf,@function
